	.headerflags	@"EF_CUDA_TEXMODE_UNIFIED EF_CUDA_64BIT_ADDRESS EF_CUDA_ACCELERATORS EF_CUDA_SM90 EF_CUDA_VIRTUAL_SM(EF_CUDA_SM90)"
	.elftype	@"ET_EXEC"


//--------------------- .nv.info                  --------------------------
	.section	.nv.info,"",@"SHT_CUDA_INFO"
	.align	4


	//----- nvinfo : EIATTR_REGCOUNT
	.align		4
        /*0000*/ 	.byte	0x04, 0x2f
        /*0002*/ 	.short	(.L_1 - .L_0)
	.align		4
.L_0:
        /*0004*/ 	.word	index@(triton_poi_fused_add_mean_std_3)
        /*0008*/ 	.word	0x00000016


	//----- nvinfo : EIATTR_MIN_STACK_SIZE
	.align		4
.L_1:
        /*000c*/ 	.byte	0x04, 0x12
        /*000e*/ 	.short	(.L_3 - .L_2)
	.align		4
.L_2:
        /*0010*/ 	.word	index@(triton_poi_fused_add_mean_std_3)
        /*0014*/ 	.word	0x00000000


	//----- nvinfo : EIATTR_FRAME_SIZE
	.align		4
.L_3:
        /*0018*/ 	.byte	0x04, 0x11
        /*001a*/ 	.short	(.L_5 - .L_4)
	.align		4
.L_4:
        /*001c*/ 	.word	index@(triton_poi_fused_add_mean_std_3)
        /*0020*/ 	.word	0x00000000


	//----- nvinfo : EIATTR_MIN_STACK_SIZE
	.align		4
.L_5:
        /*0024*/ 	.byte	0x04, 0x12
        /*0026*/ 	.short	(.L_7 - .L_6)
	.align		4
.L_6:
        /*0028*/ 	.word	index@(triton_poi_fused_add_mean_std_3)
        /*002c*/ 	.word	0x00000000
.L_7:


//--------------------- .nv.info.triton_poi_fused_add_mean_std_3 --------------------------
	.section	.nv.info.triton_poi_fused_add_mean_std_3,"",@"SHT_CUDA_INFO"
	.sectionflags	@""
	.align	4


	//----- nvinfo : EIATTR_CUDA_API_VERSION
	.align		4
        /*0000*/ 	.byte	0x04, 0x37
        /*0002*/ 	.short	(.L_9 - .L_8)
.L_8:
        /*0004*/ 	.word	0x0000007c


	//----- nvinfo : EIATTR_KPARAM_INFO
	.align		4
.L_9:
        /*0008*/ 	.byte	0x04, 0x17
        /*000a*/ 	.short	(.L_11 - .L_10)
.L_10:
        /*000c*/ 	.word	0x00000000
        /*0010*/ 	.short	0x0004
        /*0012*/ 	.short	0x0020
        /*0014*/ 	.byte	0x00, 0xf0, 0x11, 0x00


	//----- nvinfo : EIATTR_KPARAM_INFO
	.align		4
.L_11:
        /*0018*/ 	.byte	0x04, 0x17
        /*001a*/ 	.short	(.L_13 - .L_12)
.L_12:
        /*001c*/ 	.word	0x00000000
        /*0020*/ 	.short	0x0003
        /*0022*/ 	.short	0x0018
        /*0024*/ 	.byte	0x00, 0xf4, 0x21, 0x00


	//----- nvinfo : EIATTR_KPARAM_INFO
	.align		4
.L_13:
        /*0028*/ 	.byte	0x04, 0x17
        /*002a*/ 	.short	(.L_15 - .L_14)
.L_14:
        /*002c*/ 	.word	0x00000000
        /*0030*/ 	.short	0x0002
        /*0032*/ 	.short	0x0010
        /*0034*/ 	.byte	0x00, 0xf4, 0x21, 0x00


	//----- nvinfo : EIATTR_KPARAM_INFO
	.align		4
.L_15:
        /*0038*/ 	.byte	0x04, 0x17
        /*003a*/ 	.short	(.L_17 - .L_16)
.L_16:
        /*003c*/ 	.word	0x00000000
        /*0040*/ 	.short	0x0001
        /*0042*/ 	.short	0x0008
        /*0044*/ 	.byte	0x00, 0xf4, 0x21, 0x00


	//----- nvinfo : EIATTR_KPARAM_INFO
	.align		4
.L_17:
        /*0048*/ 	.byte	0x04, 0x17
        /*004a*/ 	.short	(.L_19 - .L_18)
.L_18:
        /*004c*/ 	.word	0x00000000
        /*0050*/ 	.short	0x0000
        /*0052*/ 	.short	0x0000
        /*0054*/ 	.byte	0x00, 0xf4, 0x21, 0x00


	//----- nvinfo : EIATTR_SPARSE_MMA_MASK
	.align		4
.L_19:
        /*0058*/ 	.byte	0x03, 0x50
        /*005a*/ 	.short	0x0000


	//----- nvinfo : EIATTR_MAXREG_COUNT
	.align		4
        /*005c*/ 	.byte	0x03, 0x1b
        /*005e*/ 	.short	0x00ff


	//----- nvinfo : EIATTR_EXIT_INSTR_OFFSETS
	.align		4
        /*0060*/ 	.byte	0x04, 0x1c
        /*0062*/ 	.short	(.L_21 - .L_20)


	//   ....[0]....
.L_20:
        /*0064*/ 	.word	0x000003e0


	//   ....[1]....
        /*0068*/ 	.word	0x00000400


	//----- nvinfo : EIATTR_REQNTID
	.align		4
.L_21:
        /*006c*/ 	.byte	0x04, 0x10
        /*006e*/ 	.short	(.L_23 - .L_22)
.L_22:
        /*0070*/ 	.word	0x00000020
        /*0074*/ 	.word	0x00000001
        /*0078*/ 	.word	0x00000001


	//----- nvinfo : EIATTR_CBANK_PARAM_SIZE
	.align		4
.L_23:
        /*007c*/ 	.byte	0x03, 0x19
        /*007e*/ 	.short	0x0024


	//----- nvinfo : EIATTR_PARAM_CBANK
	.align		4
        /*0080*/ 	.byte	0x04, 0x0a
        /*0082*/ 	.short	(.L_25 - .L_24)
	.align		4
.L_24:
        /*0084*/ 	.word	index@(.nv.constant0.triton_poi_fused_add_mean_std_3)
        /*0088*/ 	.short	0x0210
        /*008a*/ 	.short	0x0024


	//----- nvinfo : EIATTR_SW_WAR
	.align		4
.L_25:
        /*008c*/ 	.byte	0x04, 0x36
        /*008e*/ 	.short	(.L_27 - .L_26)
.L_26:
        /*0090*/ 	.word	0x00000008
.L_27:


//--------------------- .nv.callgraph             --------------------------
	.section	.nv.callgraph,"",@"SHT_CUDA_CALLGRAPH"
	.align	4
	.sectionentsize	8
	.align		4
        /*0000*/ 	.word	0x00000000
	.align		4
        /*0004*/ 	.word	0xffffffff
	.align		4
        /*0008*/ 	.word	0x00000000
	.align		4
        /*000c*/ 	.word	0xfffffffe
	.align		4
        /*0010*/ 	.word	0x00000000
	.align		4
        /*0014*/ 	.word	0xfffffffd
	.align		4
        /*0018*/ 	.word	0x00000000
	.align		4
        /*001c*/ 	.word	0xfffffffc


//--------------------- .text.triton_poi_fused_add_mean_std_3 --------------------------
	.section	.text.triton_poi_fused_add_mean_std_3,"ax",@progbits
	.align	128
        .global         triton_poi_fused_add_mean_std_3
        .type           triton_poi_fused_add_mean_std_3,@function
        .size           triton_poi_fused_add_mean_std_3,(.L_x_1 - triton_poi_fused_add_mean_std_3)
        .other          triton_poi_fused_add_mean_std_3,@"STO_CUDA_ENTRY STV_DEFAULT"
triton_poi_fused_add_mean_std_3:
.text.triton_poi_fused_add_mean_std_3:
[----:B------:R-:W0:Y:S02]  /*0000*/  LDC R1, c[0x0][0x28] ;  /* 0x00000a00ff017b82 */ /* 0x000e240000000800 */
[----:B------:R-:W1:Y:S01]  /*0010*/  S2R R16, SR_TID.X ;  /* 0x0000000000107919 */ /* 0x000e620000002100 */
[----:B------:R-:W2:Y:S01]  /*0020*/  LDC.64 R10, c[0x0][0x218] ;  /* 0x00008600ff0a7b82 */ /* 0x000ea20000000a00 */
[----:B------:R-:W-:Y:S01]  /*0030*/  ULDC.64 UR4, c[0x0][0x208] ;  /* 0x0000820000047ab9 */ /* 0x000fe20000000a00 */
[----:B------:R-:W3:Y:S06]  /*0040*/  S2R R13, SR_CTAID.X ;  /* 0x00000000000d7919 */ /* 0x000eec0000002500 */
[----:B------:R-:W4:Y:S01]  /*0050*/  LDC.64 R4, c[0x0][0x220] ;  /* 0x00008800ff047b82 */ /* 0x000f220000000a00 */
[----:B-1----:R-:W-:-:S04]  /*0060*/  LOP3.LUT R0, R16, 0xf, RZ, 0xc0, !PT ;  /* 0x0000000f10007812 */ /* 0x002fc800078ec0ff */
[----:B---3--:R-:W-:-:S04]  /*0070*/  LEA R13, R13, R0, 0x4 ;  /* 0x000000000d0d7211 */ /* 0x008fc800078e20ff */
[----:B------:R-:W-:Y:S02]  /*0080*/  SHF.R.S32.HI R0, RZ, 0x1f, R13 ;  /* 0x0000001fff007819 */ /* 0x000fe4000001140d */
[----:B------:R-:W-:Y:S02]  /*0090*/  ISETP.GE.AND P0, PT, R13, 0x10, PT ;  /* 0x000000100d00780c */ /* 0x000fe40003f06270 */
[----:B------:R-:W-:-:S04]  /*00a0*/  LEA.HI R0, R0, R13, RZ, 0x2 ;  /* 0x0000000d00007211 */ /* 0x000fc800078f10ff */
[C---:B------:R-:W-:Y:S02]  /*00b0*/  SHF.L.U32 R2, R0.reuse, 0x2, RZ ;  /* 0x0000000200027819 */ /* 0x040fe400000006ff */
[----:B------:R-:W-:Y:S02]  /*00c0*/  LOP3.LUT R0, R0, 0xfffffffc, RZ, 0xc0, !PT ;  /* 0xfffffffc00007812 */ /* 0x000fe400078ec0ff */
[----:B------:R-:W-:-:S04]  /*00d0*/  LOP3.LUT R2, R2, 0xfffffff0, RZ, 0xc0, !PT ;  /* 0xfffffff002027812 */ /* 0x000fc800078ec0ff */
[----:B------:R-:W-:Y:S01]  /*00e0*/  IADD3 R7, R2, R13, -R0 ;  /* 0x0000000d02077210 */ /* 0x000fe20007ffe800 */
[----:B------:R-:W-:-:S03]  /*00f0*/  HFMA2.MMA R0, -RZ, RZ, 0, 0 ;  /* 0x00000000ff007435 */ /* 0x000fc600000001ff */
[----:B------:R-:W-:Y:S01]  /*0100*/  IADD3 R9, R7, 0x4, RZ ;  /* 0x0000000407097810 */ /* 0x000fe20007ffe0ff */
[--C-:B--2---:R-:W-:Y:S01]  /*0110*/  IMAD.WIDE R2, R7, 0x4, R10.reuse ;  /* 0x0000000407027825 */ /* 0x104fe200078e020a */
[----:B------:R-:W-:Y:S02]  /*0120*/  IADD3 R17, R7, 0x8, RZ ;  /* 0x0000000807117810 */ /* 0x000fe40007ffe0ff */
[----:B------:R-:W-:Y:S01]  /*0130*/  IADD3 R19, R7, 0xc, RZ ;  /* 0x0000000c07137810 */ /* 0x000fe20007ffe0ff */
[--C-:B------:R-:W-:Y:S01]  /*0140*/  IMAD.WIDE R6, R9, 0x4, R10.reuse ;  /* 0x0000000409067825 */ /* 0x100fe200078e020a */
[----:B------:R-:W-:Y:S01]  /*0150*/  SHF.L.U32 R15, R13, 0x2, RZ ;  /* 0x000000020d0f7819 */ /* 0x000fe200000006ff */
[----:B------:R1:W2:Y:S01]  /*0160*/  @!P0 LDG.E R0, desc[UR4][R2.64] ;  /* 0x0000000402008981 */ /* 0x0002a2000c1e1900 */
[----:B------:R-:W-:Y:S01]  /*0170*/  MOV R12, RZ ;  /* 0x000000ff000c7202 */ /* 0x000fe20000000f00 */
[----:B------:R-:W-:Y:S01]  /*0180*/  IMAD.WIDE R8, R17, 0x4, R10 ;  /* 0x0000000411087825 */ /* 0x000fe200078e020a */
[----:B------:R-:W-:-:S03]  /*0190*/  HFMA2.MMA R17, -RZ, RZ, 0, 0 ;  /* 0x00000000ff117435 */ /* 0x000fc600000001ff */
[----:B----4-:R-:W-:Y:S01]  /*01a0*/  IMAD.WIDE R4, R15, 0x4, R4 ;  /* 0x000000040f047825 */ /* 0x010fe200078e0204 */
[----:B------:R-:W-:Y:S01]  /*01b0*/  CS2R R14, SRZ ;  /* 0x00000000000e7805 */ /* 0x000fe2000001ff00 */
[----:B------:R-:W3:Y:S01]  /*01c0*/  @!P0 LDG.E R12, desc[UR4][R6.64] ;  /* 0x00000004060c8981 */ /* 0x000ee2000c1e1900 */
[----:B-1----:R-:W-:Y:S01]  /*01d0*/  CS2R R2, SRZ ;  /* 0x0000000000027805 */ /* 0x002fe2000001ff00 */
[----:B------:R-:W-:Y:S01]  /*01e0*/  IMAD.WIDE R10, R19, 0x4, R10 ;  /* 0x00000004130a7825 */ /* 0x000fe200078e020a */
[----:B------:R-:W-:Y:S02]  /*01f0*/  MOV R19, RZ ;  /* 0x000000ff00137202 */ /* 0x000fe40000000f00 */
[----:B------:R-:W2:Y:S04]  /*0200*/  @!P0 LDG.E.EL R15, desc[UR4][R4.64] ;  /* 0x00000004040f8981 */ /* 0x000ea8000c2e1900 */
[----:B------:R-:W3:Y:S04]  /*0210*/  @!P0 LDG.E.EL R17, desc[UR4][R4.64+0x4] ;  /* 0x0000040404118981 */ /* 0x000ee8000c2e1900 */
[----:B------:R-:W4:Y:S04]  /*0220*/  @!P0 LDG.E R14, desc[UR4][R8.64] ;  /* 0x00000004080e8981 */ /* 0x000f28000c1e1900 */
[----:B------:R-:W4:Y:S04]  /*0230*/  @!P0 LDG.E.EL R3, desc[UR4][R4.64+0x8] ;  /* 0x0000080404038981 */ /* 0x000f28000c2e1900 */
[----:B------:R-:W5:Y:S04]  /*0240*/  @!P0 LDG.E R2, desc[UR4][R10.64] ;  /* 0x000000040a028981 */ /* 0x000f68000c1e1900 */
[----:B------:R1:W5:Y:S01]  /*0250*/  @!P0 LDG.E.EL R19, desc[UR4][R4.64+0xc] ;  /* 0x00000c0404138981 */ /* 0x000362000c2e1900 */
[----:B------:R-:W-:Y:S01]  /*0260*/  LOP3.LUT P0, RZ, R16, 0x10, RZ, 0xc0, !PT ;  /* 0x0000001010ff7812 */ /* 0x000fe2000780c0ff */
[----:B-1----:R-:W1:Y:S03]  /*0270*/  LDC.64 R4, c[0x0][0x228] ;  /* 0x00008a00ff047b82 */ /* 0x002e660000000a00 */
[C---:B------:R-:W-:Y:S01]  /*0280*/  ISETP.LT.AND P0, PT, R13.reuse, 0x10, !P0 ;  /* 0x000000100d00780c */ /* 0x040fe20004701270 */
[----:B-1----:R-:W-:-:S04]  /*0290*/  IMAD.WIDE R4, R13, 0x4, R4 ;  /* 0x000000040d047825 */ /* 0x002fc800078e0204 */
[----:B--2---:R-:W-:Y:S01]  /*02a0*/  FADD R0, R15, R0 ;  /* 0x000000000f007221 */ /* 0x004fe20000000000 */
[----:B---3--:R-:W-:Y:S01]  /*02b0*/  FADD R17, R17, R12 ;  /* 0x0000000c11117221 */ /* 0x008fe20000000000 */
[----:B----4-:R-:W-:-:S03]  /*02c0*/  FADD R14, R3, R14 ;  /* 0x0000000e030e7221 */ /* 0x010fc60000000000 */
[----:B------:R-:W-:Y:S01]  /*02d0*/  FADD R3, R0, R17 ;  /* 0x0000001100037221 */ /* 0x000fe20000000000 */
[----:B-----5:R-:W-:-:S03]  /*02e0*/  FADD R19, R19, R2 ;  /* 0x0000000213137221 */ /* 0x020fc60000000000 */
[----:B------:R-:W-:-:S04]  /*02f0*/  FADD R2, R3, R14 ;  /* 0x0000000e03027221 */ /* 0x000fc80000000000 */
[----:B------:R-:W-:-:S04]  /*0300*/  FADD R2, R19, R2 ;  /* 0x0000000213027221 */ /* 0x000fc80000000000 */
[----:B------:R-:W-:Y:S02]  /*0310*/  FMUL R7, R2, 0.25 ;  /* 0x3e80000002077820 */ /* 0x000fe40000400000 */
[----:B------:R-:W1:Y:S02]  /*0320*/  LDC.64 R2, c[0x0][0x210] ;  /* 0x00008400ff027b82 */ /* 0x000e640000000a00 */
[--C-:B------:R-:W-:Y:S01]  /*0330*/  FADD R17, R17, -R7.reuse ;  /* 0x8000000711117221 */ /* 0x100fe20000000000 */
[----:B------:R-:W-:-:S03]  /*0340*/  FADD R0, R0, -R7 ;  /* 0x8000000700007221 */ /* 0x000fc60000000000 */
[----:B------:R-:W-:Y:S01]  /*0350*/  FMUL R17, R17, R17 ;  /* 0x0000001111117220 */ /* 0x000fe20000400000 */
[----:B------:R-:W-:-:S03]  /*0360*/  FADD R14, R14, -R7 ;  /* 0x800000070e0e7221 */ /* 0x000fc60000000000 */
[----:B------:R-:W-:Y:S01]  /*0370*/  FFMA R17, R0, R0, R17 ;  /* 0x0000000000117223 */ /* 0x000fe20000000011 */
[----:B------:R-:W-:-:S03]  /*0380*/  FADD R0, R19, -R7 ;  /* 0x8000000713007221 */ /* 0x000fc60000000000 */
[----:B------:R-:W-:-:S04]  /*0390*/  FFMA R17, R14, R14, R17 ;  /* 0x0000000e0e117223 */ /* 0x000fc80000000011 */
[----:B------:R-:W-:-:S04]  /*03a0*/  FFMA R17, R0, R0, R17 ;  /* 0x0000000000117223 */ /* 0x000fc80000000011 */
[----:B------:R-:W-:Y:S01]  /*03b0*/  FMUL R17, R17, 0.3333333432674407959 ;  /* 0x3eaaaaab11117820 */ /* 0x000fe20000400000 */
[----:B-1----:R-:W-:-:S05]  /*03c0*/  IMAD.WIDE R2, R13, 0x4, R2 ;  /* 0x000000040d027825 */ /* 0x002fca00078e0202 */
[----:B------:R1:W-:Y:S01]  /*03d0*/  @P0 STG.E desc[UR4][R2.64], R17 ;  /* 0x0000001102000986 */ /* 0x0003e2000c101904 */
[----:B------:R-:W-:Y:S05]  /*03e0*/  @!P0 EXIT ;  /* 0x000000000000894d */ /* 0x000fea0003800000 */
[----:B------:R-:W-:Y:S01]  /*03f0*/  STG.E desc[UR4][R4.64], R7 ;  /* 0x0000000704007986 */ /* 0x000fe2000c101904 */
[----:B------:R-:W-:Y:S05]  /*0400*/  EXIT ;  /* 0x000000000000794d */ /* 0x000fea0003800000 */
.L_x_0:
[----:B------:R-:W-:-:S00]  /*0410*/  BRA `(.L_x_0) ;  /* 0xfffffffc00fc7947 */ /* 0x000fc0000383ffff */
[----:B------:R-:W-:-:S00]  /*0420*/  NOP ;  /* 0x0000000000007918 */ /* 0x000fc00000000000 */
        /* <DEDUP_REMOVED lines=13> */
.L_x_1:


//--------------------- .nv.constant0.triton_poi_fused_add_mean_std_3 --------------------------
	.section	.nv.constant0.triton_poi_fused_add_mean_std_3,"a",@progbits
	.sectionflags	@""
	.align	4
.nv.constant0.triton_poi_fused_add_mean_std_3:
	.zero		564
